	.headerflags	@"EF_CUDA_TEXMODE_UNIFIED EF_CUDA_64BIT_ADDRESS EF_CUDA_ACCELERATORS EF_CUDA_SM90 EF_CUDA_VIRTUAL_SM(EF_CUDA_SM90)"
	.elftype	@"ET_EXEC"


//--------------------- .nv.info                  --------------------------
	.section	.nv.info,"",@"SHT_CUDA_INFO"
	.align	4


	//----- nvinfo : EIATTR_REGCOUNT
	.align		4
        /*0000*/ 	.byte	0x04, 0x2f
        /*0002*/ 	.short	(.L_2 - .L_1)
	.align		4
.L_1:
        /*0004*/ 	.word	index@(triton_poi_fused_clone_convolution_gelu_mul_1)
        /*0008*/ 	.word	0x00000014


	//----- nvinfo : EIATTR_MIN_STACK_SIZE
	.align		4
.L_2:
        /*000c*/ 	.byte	0x04, 0x12
        /*000e*/ 	.short	(.L_4 - .L_3)
	.align		4
.L_3:
        /*0010*/ 	.word	index@(triton_poi_fused_clone_convolution_gelu_mul_1)
        /*0014*/ 	.word	0x00000000


	//----- nvinfo : EIATTR_FRAME_SIZE
	.align		4
.L_4:
        /*0018*/ 	.byte	0x04, 0x11
        /*001a*/ 	.short	(.L_6 - .L_5)
	.align		4
.L_5:
        /*001c*/ 	.word	index@(triton_poi_fused_clone_convolution_gelu_mul_1)
        /*0020*/ 	.word	0x00000000


	//----- nvinfo : EIATTR_MIN_STACK_SIZE
	.align		4
.L_6:
        /*0024*/ 	.byte	0x04, 0x12
        /*0026*/ 	.short	(.L_8 - .L_7)
	.align		4
.L_7:
        /*0028*/ 	.word	index@(triton_poi_fused_clone_convolution_gelu_mul_1)
        /*002c*/ 	.word	0x00000000
.L_8:


//--------------------- .nv.info.triton_poi_fused_clone_convolution_gelu_mul_1 --------------------------
	.section	.nv.info.triton_poi_fused_clone_convolution_gelu_mul_1,"",@"SHT_CUDA_INFO"
	.sectionflags	@""
	.align	4


	//----- nvinfo : EIATTR_CUDA_API_VERSION
	.align		4
        /*0000*/ 	.byte	0x04, 0x37
        /*0002*/ 	.short	(.L_10 - .L_9)
.L_9:
        /*0004*/ 	.word	0x0000007c


	//----- nvinfo : EIATTR_KPARAM_INFO
	.align		4
.L_10:
        /*0008*/ 	.byte	0x04, 0x17
        /*000a*/ 	.short	(.L_12 - .L_11)
.L_11:
        /*000c*/ 	.word	0x00000000
        /*0010*/ 	.short	0x0004
        /*0012*/ 	.short	0x001c
        /*0014*/ 	.byte	0x00, 0xf0, 0x11, 0x00


	//----- nvinfo : EIATTR_KPARAM_INFO
	.align		4
.L_12:
        /*0018*/ 	.byte	0x04, 0x17
        /*001a*/ 	.short	(.L_14 - .L_13)
.L_13:
        /*001c*/ 	.word	0x00000000
        /*0020*/ 	.short	0x0003
        /*0022*/ 	.short	0x0018
        /*0024*/ 	.byte	0x00, 0xf0, 0x11, 0x00


	//----- nvinfo : EIATTR_KPARAM_INFO
	.align		4
.L_14:
        /*0028*/ 	.byte	0x04, 0x17
        /*002a*/ 	.short	(.L_16 - .L_15)
.L_15:
        /*002c*/ 	.word	0x00000000
        /*0030*/ 	.short	0x0002
        /*0032*/ 	.short	0x0010
        /*0034*/ 	.byte	0x00, 0xf4, 0x21, 0x00


	//----- nvinfo : EIATTR_KPARAM_INFO
	.align		4
.L_16:
        /*0038*/ 	.byte	0x04, 0x17
        /*003a*/ 	.short	(.L_18 - .L_17)
.L_17:
        /*003c*/ 	.word	0x00000000
        /*0040*/ 	.short	0x0001
        /*0042*/ 	.short	0x0008
        /*0044*/ 	.byte	0x00, 0xf4, 0x21, 0x00


	//----- nvinfo : EIATTR_KPARAM_INFO
	.align		4
.L_18:
        /*0048*/ 	.byte	0x04, 0x17
        /*004a*/ 	.short	(.L_20 - .L_19)
.L_19:
        /*004c*/ 	.word	0x00000000
        /*0050*/ 	.short	0x0000
        /*0052*/ 	.short	0x0000
        /*0054*/ 	.byte	0x00, 0xf4, 0x21, 0x00


	//----- nvinfo : EIATTR_SPARSE_MMA_MASK
	.align		4
.L_20:
        /*0058*/ 	.byte	0x03, 0x50
        /*005a*/ 	.short	0x0000


	//----- nvinfo : EIATTR_MAXREG_COUNT
	.align		4
        /*005c*/ 	.byte	0x03, 0x1b
        /*005e*/ 	.short	0x00ff


	//----- nvinfo : EIATTR_EXIT_INSTR_OFFSETS
	.align		4
        /*0060*/ 	.byte	0x04, 0x1c
        /*0062*/ 	.short	(.L_22 - .L_21)


	//   ....[0]....
.L_21:
        /*0064*/ 	.word	0x00000540


	//   ....[1]....
        /*0068*/ 	.word	0x000005a0


	//----- nvinfo : EIATTR_REQNTID
	.align		4
.L_22:
        /*006c*/ 	.byte	0x04, 0x10
        /*006e*/ 	.short	(.L_24 - .L_23)
.L_23:
        /*0070*/ 	.word	0x00000020
        /*0074*/ 	.word	0x00000001
        /*0078*/ 	.word	0x00000001


	//----- nvinfo : EIATTR_CBANK_PARAM_SIZE
	.align		4
.L_24:
        /*007c*/ 	.byte	0x03, 0x19
        /*007e*/ 	.short	0x0020


	//----- nvinfo : EIATTR_PARAM_CBANK
	.align		4
        /*0080*/ 	.byte	0x04, 0x0a
        /*0082*/ 	.short	(.L_26 - .L_25)
	.align		4
.L_25:
        /*0084*/ 	.word	index@(.nv.constant0.triton_poi_fused_clone_convolution_gelu_mul_1)
        /*0088*/ 	.short	0x0210
        /*008a*/ 	.short	0x0020


	//----- nvinfo : EIATTR_SW_WAR
	.align		4
.L_26:
        /*008c*/ 	.byte	0x04, 0x36
        /*008e*/ 	.short	(.L_28 - .L_27)
.L_27:
        /*0090*/ 	.word	0x00000008
.L_28:


//--------------------- .nv.callgraph             --------------------------
	.section	.nv.callgraph,"",@"SHT_CUDA_CALLGRAPH"
	.align	4
	.sectionentsize	8
	.align		4
        /*0000*/ 	.word	0x00000000
	.align		4
        /*0004*/ 	.word	0xffffffff
	.align		4
        /*0008*/ 	.word	0x00000000
	.align		4
        /*000c*/ 	.word	0xfffffffe
	.align		4
        /*0010*/ 	.word	0x00000000
	.align		4
        /*0014*/ 	.word	0xfffffffd
	.align		4
        /*0018*/ 	.word	0x00000000
	.align		4
        /*001c*/ 	.word	0xfffffffc


//--------------------- .nv.constant4             --------------------------
	.section	.nv.constant4,"a",@progbits
	.align	8
	.align		8
.nv.constant4:
        /*0000*/ 	.dword	_$_str


//--------------------- .text.triton_poi_fused_clone_convolution_gelu_mul_1 --------------------------
	.section	.text.triton_poi_fused_clone_convolution_gelu_mul_1,"ax",@progbits
	.sectionflags	@"SHF_BARRIERS=1"
	.align	128
        .global         triton_poi_fused_clone_convolution_gelu_mul_1
        .type           triton_poi_fused_clone_convolution_gelu_mul_1,@function
        .size           triton_poi_fused_clone_convolution_gelu_mul_1,(.L_x_1 - triton_poi_fused_clone_convolution_gelu_mul_1)
        .other          triton_poi_fused_clone_convolution_gelu_mul_1,@"STO_CUDA_ENTRY STV_DEFAULT"
triton_poi_fused_clone_convolution_gelu_mul_1:
.text.triton_poi_fused_clone_convolution_gelu_mul_1:
[----:B------:R-:W0:Y:S02]  /*0000*/  LDC R1, c[0x0][0x28] ;  /* 0x00000a00ff017b82 */ /* 0x000e240000000800 */
[----:B------:R-:W1:Y:S01]  /*0010*/  S2R R14, SR_TID.X ;  /* 0x00000000000e7919 */ /* 0x000e620000002100 */
[----:B------:R-:W2:Y:S01]  /*0020*/  LDC.64 R2, c[0x0][0x210] ;  /* 0x00008400ff027b82 */ /* 0x000ea20000000a00 */
[----:B------:R-:W-:Y:S01]  /*0030*/  ULDC.64 UR6, c[0x0][0x208] ;  /* 0x0000820000067ab9 */ /* 0x000fe20000000a00 */
[----:B------:R-:W3:Y:S01]  /*0040*/  S2R R7, SR_CTAID.Y ;  /* 0x0000000000077919 */ /* 0x000ee20000002600 */
[----:B------:R-:W4:Y:S05]  /*0050*/  S2R R11, SR_CTAID.X ;  /* 0x00000000000b7919 */ /* 0x000f2a0000002500 */
[----:B------:R-:W5:Y:S01]  /*0060*/  LDC.64 R4, c[0x0][0x218] ;  /* 0x00008600ff047b82 */ /* 0x000f620000000a00 */
[----:B-1----:R-:W-:-:S02]  /*0070*/  SHF.R.U32.HI R8, RZ, 0x1, R14 ;  /* 0x00000001ff087819 */ /* 0x002fc4000001160e */
[----:B------:R-:W-:Y:S01]  /*0080*/  LOP3.LUT R6, R14, 0x10, RZ, 0xc0, !PT ;  /* 0x000000100e067812 */ /* 0x000fe200078ec0ff */
[----:B---3--:R-:W-:Y:S01]  /*0090*/  IMAD.SHL.U32 R0, R7, 0x10, RZ ;  /* 0x0000001007007824 */ /* 0x008fe200078e00ff */
[----:B------:R-:W-:Y:S02]  /*00a0*/  SHF.R.S32.HI R12, RZ, 0x1b, R7 ;  /* 0x0000001bff0c7819 */ /* 0x000fe40000011407 */
[----:B------:R-:W-:Y:S01]  /*00b0*/  SGXT.U32 R7, R8, 0x3 ;  /* 0x000000030807781a */ /* 0x000fe20000000000 */
[----:B----4-:R-:W-:Y:S01]  /*00c0*/  IMAD.SHL.U32 R11, R11, 0x2, RZ ;  /* 0x000000020b0b7824 */ /* 0x010fe200078e00ff */
[----:B------:R-:W-:Y:S02]  /*00d0*/  SHF.R.U32.HI R8, RZ, 0x1, R6 ;  /* 0x00000001ff087819 */ /* 0x000fe40000011606 */
[----:B------:R-:W-:Y:S02]  /*00e0*/  SGXT R12, R12, 0x1 ;  /* 0x000000010c0c781a */ /* 0x000fe40000000200 */
[----:B------:R-:W-:-:S02]  /*00f0*/  LOP3.LUT R9, R0, R7, R8, 0xfe, !PT ;  /* 0x0000000700097212 */ /* 0x000fc400078efe08 */
[----:B------:R-:W-:Y:S02]  /*0100*/  LOP3.LUT R10, R11, 0x1, R14, 0xf8, !PT ;  /* 0x000000010b0a7812 */ /* 0x000fe400078ef80e */
[----:B------:R-:W-:Y:S02]  /*0110*/  LEA.HI R12, R12, R9, RZ, 0x2 ;  /* 0x000000090c0c7211 */ /* 0x000fe400078f10ff */
[----:B------:R-:W-:Y:S02]  /*0120*/  ISETP.GE.AND P0, PT, R10, 0x4, PT ;  /* 0x000000040a00780c */ /* 0x000fe40003f06270 */
[----:B------:R-:W-:Y:S02]  /*0130*/  LOP3.LUT R12, R12, 0xfffffffc, RZ, 0xc0, !PT ;  /* 0xfffffffc0c0c7812 */ /* 0x000fe400078ec0ff */
[C---:B------:R-:W-:Y:S02]  /*0140*/  ISETP.GE.AND P1, PT, R9.reuse, 0x10, PT ;  /* 0x000000100900780c */ /* 0x040fe40003f26270 */
[----:B------:R-:W-:-:S02]  /*0150*/  ISETP.LT.AND P0, PT, R9, 0x10, !P0 ;  /* 0x000000100900780c */ /* 0x000fc40004701270 */
[----:B------:R-:W-:Y:S01]  /*0160*/  IADD3 R13, R9, -R12, RZ ;  /* 0x8000000c090d7210 */ /* 0x000fe20007ffe0ff */
[----:B------:R-:W-:Y:S01]  /*0170*/  IMAD R9, R9, 0x4, R10 ;  /* 0x0000000409097824 */ /* 0x000fe200078e020a */
[----:B------:R-:W-:-:S03]  /*0180*/  HFMA2.MMA R10, -RZ, RZ, 0, 0 ;  /* 0x00000000ff0a7435 */ /* 0x000fc600000001ff */
[----:B--2---:R-:W-:-:S04]  /*0190*/  IMAD.WIDE R2, R9, 0x4, R2 ;  /* 0x0000000409027825 */ /* 0x004fc800078e0202 */
[----:B------:R-:W-:Y:S02]  /*01a0*/  IMAD.MOV.U32 R9, RZ, RZ, RZ ;  /* 0x000000ffff097224 */ /* 0x000fe400078e00ff */
[----:B-----5:R-:W-:-:S04]  /*01b0*/  IMAD.WIDE R4, R13, 0x4, R4 ;  /* 0x000000040d047825 */ /* 0x020fc800078e0204 */
[----:B------:R-:W2:Y:S04]  /*01c0*/  @P0 LDG.E.EL R9, desc[UR6][R2.64] ;  /* 0x0000000602090981 */ /* 0x000ea8000c2e1900 */
[----:B------:R1:W2:Y:S01]  /*01d0*/  @!P1 LDG.E.EL R10, desc[UR6][R4.64] ;  /* 0x00000006040a9981 */ /* 0x0002a2000c2e1900 */
[----:B------:R-:W-:Y:S01]  /*01e0*/  MOV R12, 0x3bac840b ;  /* 0x3bac840b000c7802 */ /* 0x000fe20000000f00 */
[----:B------:R-:W3:Y:S01]  /*01f0*/  S2UR UR5, SR_CgaCtaId ;  /* 0x00000000000579c3 */ /* 0x000ee20000008800 */
[----:B------:R-:W-:Y:S01]  /*0200*/  UMOV UR4, 0x400 ;  /* 0x0000040000047882 */ /* 0x000fe20000000000 */
[----:B------:R-:W-:Y:S02]  /*0210*/  LEA.HI R6, R6, R11, RZ, 0x1c ;  /* 0x0000000b06067211 */ /* 0x000fe400078fe0ff */
[----:B------:R-:W-:Y:S01]  /*0220*/  SHF.R.U32.HI R11, RZ, 0x2, R14 ;  /* 0x00000002ff0b7819 */ /* 0x000fe2000001160e */
[----:B-1----:R-:W-:Y:S01]  /*0230*/  HFMA2.MMA R4, -RZ, RZ, -1.26171875, -2.110004425048828125e-05 ;  /* 0xbd0c8162ff047435 */ /* 0x002fe200000001ff */
[----:B------:R-:W-:-:S02]  /*0240*/  IMAD.MOV.U32 R5, RZ, RZ, 0x3e1cf906 ;  /* 0x3e1cf906ff057424 */ /* 0x000fc400078e00ff */
[----:B------:R-:W-:Y:S01]  /*0250*/  LOP3.LUT R11, R11, 0x4, RZ, 0xc0, !PT ;  /* 0x000000040b0b7812 */ /* 0x000fe200078ec0ff */
[----:B---3--:R-:W-:-:S06]  /*0260*/  UPRMT UR4, UR5, 0x654, UR4 ;  /* 0x0000065405047896 */ /* 0x008fcc0008000004 */
[----:B------:R-:W-:Y:S01]  /*0270*/  VIADD R11, R11, UR4 ;  /* 0x000000040b0b7c36 */ /* 0x000fe20008000000 */
[----:B------:R-:W-:Y:S01]  /*0280*/  BAR.SYNC.DEFER_BLOCKING 0x0 ;  /* 0x0000000000007b1d */ /* 0x000fe20000010000 */
[----:B--2---:R-:W-:Y:S01]  /*0290*/  FADD R17, R10, R9 ;  /* 0x000000090a117221 */ /* 0x004fe20000000000 */
[----:B------:R-:W-:Y:S02]  /*02a0*/  IMAD.MOV.U32 R9, RZ, RZ, 0x3789ca3c ;  /* 0x3789ca3cff097424 */ /* 0x000fe400078e00ff */
[----:B------:R-:W-:Y:S02]  /*02b0*/  IMAD.MOV.U32 R10, RZ, RZ, -0x460a9f47 ;  /* 0xb9f560b9ff0a7424 */ /* 0x000fe400078e00ff */
[----:B------:R-:W-:Y:S01]  /*02c0*/  FMUL R16, R17, 0.70710676908493041992 ;  /* 0x3f3504f311107820 */ /* 0x000fe20000400000 */
[----:B------:R1:W-:Y:S03]  /*02d0*/  @P0 STG.E desc[UR6][R2.64], R17 ;  /* 0x0000001102000986 */ /* 0x0003e6000c101906 */
[----:B------:R-:W-:-:S05]  /*02e0*/  FADD.FTZ R13, |R16|, -RZ ;  /* 0x800000ff100d7221 */ /* 0x000fca0000010200 */
[----:B------:R-:W-:-:S13]  /*02f0*/  FSETP.GE.AND P1, PT, R13, 1.0029599666595458984, PT ;  /* 0x3f8060fe0d00780b */ /* 0x000fda0003f26000 */
[----:B------:R-:W-:Y:S02]  /*0300*/  @!P1 IMAD.MOV.U32 R9, RZ, RZ, 0x38b1e96a ;  /* 0x38b1e96aff099424 */ /* 0x000fe400078e00ff */
[----:B------:R-:W-:Y:S01]  /*0310*/  @!P1 FMUL R13, R16, R16 ;  /* 0x00000010100d9220 */ /* 0x000fe20000400000 */
[----:B------:R-:W-:Y:S01]  /*0320*/  @!P1 IMAD.MOV.U32 R10, RZ, RZ, -0x45a8b2e0 ;  /* 0xba574d20ff0a9424 */ /* 0x000fe200078e00ff */
[----:B------:R-:W-:Y:S01]  /*0330*/  @!P1 MOV R4, 0xbcdc1be7 ;  /* 0xbcdc1be700049802 */ /* 0x000fe20000000f00 */
[----:B------:R-:W-:Y:S01]  /*0340*/  @!P1 IMAD.MOV.U32 R12, RZ, RZ, 0x3baad5ea ;  /* 0x3baad5eaff0c9424 */ /* 0x000fe200078e00ff */
[----:B------:R-:W-:Y:S01]  /*0350*/  @!P1 MOV R5, 0x3de718af ;  /* 0x3de718af00059802 */ /* 0x000fe20000000f00 */
[----:B------:R-:W-:-:S04]  /*0360*/  FFMA.FTZ R9, R13, R9, R10 ;  /* 0x000000090d097223 */ /* 0x000fc8000001000a */
[-C--:B------:R-:W-:Y:S01]  /*0370*/  FFMA.FTZ R15, R9, R13.reuse, R12 ;  /* 0x0000000d090f7223 */ /* 0x080fe2000001000c */
[----:B------:R-:W-:Y:S01]  /*0380*/  IMAD.MOV.U32 R9, RZ, RZ, 0x3f6a937e ;  /* 0x3f6a937eff097424 */ /* 0x000fe200078e00ff */
[----:B------:R-:W-:Y:S02]  /*0390*/  @!P1 MOV R9, 0xbec093ac ;  /* 0xbec093ac00099802 */ /* 0x000fe40000000f00 */
[-C--:B------:R-:W-:Y:S01]  /*03a0*/  FFMA.FTZ R10, R15, R13.reuse, R4 ;  /* 0x0000000d0f0a7223 */ /* 0x080fe20000010004 */
[----:B------:R-:W-:Y:S02]  /*03b0*/  IMAD.MOV.U32 R4, RZ, RZ, 0x3f20d842 ;  /* 0x3f20d842ff047424 */ /* 0x000fe400078e00ff */
[----:B------:R-:W-:Y:S02]  /*03c0*/  @!P1 IMAD.MOV.U32 R4, RZ, RZ, 0x3e0375d3 ;  /* 0x3e0375d3ff049424 */ /* 0x000fe400078e00ff */
[----:B------:R-:W-:Y:S01]  /*03d0*/  FFMA.FTZ R10, R10, R13, R5 ;  /* 0x0000000d0a0a7223 */ /* 0x000fe20000010005 */
[----:B------:R-:W-:-:S03]  /*03e0*/  FSEL R5, -R13, R16, P1 ;  /* 0x000000100d057208 */ /* 0x000fc60000800100 */
[----:B------:R-:W-:-:S04]  /*03f0*/  FFMA.FTZ R9, R10, R13, R9 ;  /* 0x0000000d0a097223 */ /* 0x000fc80000010009 */
[----:B------:R-:W-:-:S04]  /*0400*/  FFMA.FTZ R4, R9, R13, R4 ;  /* 0x0000000d09047223 */ /* 0x000fc80000010004 */
[----:B------:R-:W-:Y:S01]  /*0410*/  FFMA.FTZ R5, R4, R5, R5 ;  /* 0x0000000504057223 */ /* 0x000fe20000010005 */
[----:B------:R-:W-:-:S03]  /*0420*/  LOP3.LUT R4, R14, 0x1, RZ, 0xc0, !PT ;  /* 0x000000010e047812 */ /* 0x000fc600078ec0ff */
[----:B------:R-:W2:Y:S01]  /*0430*/  @P1 MUFU.EX2 R9, R5 ;  /* 0x0000000500091308 */ /* 0x000ea20000000800 */
[----:B------:R-:W-:-:S04]  /*0440*/  SHF.L.U32 R10, R4, 0x4, RZ ;  /* 0x00000004040a7819 */ /* 0x000fc800000006ff */
[----:B------:R-:W-:Y:S02]  /*0450*/  LOP3.LUT R10, R8, R10, R7, 0xfe, !PT ;  /* 0x0000000a080a7212 */ /* 0x000fe400078efe07 */
[----:B------:R-:W-:Y:S01]  /*0460*/  LOP3.LUT R7, R0, 0xf, R14, 0xf8, !PT ;  /* 0x0000000f00077812 */ /* 0x000fe200078ef80e */
[----:B------:R-:W-:Y:S01]  /*0470*/  FMUL R0, R17, 0.5 ;  /* 0x3f00000011007820 */ /* 0x000fe20000400000 */
[----:B------:R-:W-:-:S05]  /*0480*/  LOP3.LUT R8, R14, 0x1f, RZ, 0xc0, !PT ;  /* 0x0000001f0e087812 */ /* 0x000fca00078ec0ff */
[----:B------:R-:W-:Y:S02]  /*0490*/  IMAD R8, R8, 0x4, R11 ;  /* 0x0000000408087824 */ /* 0x000fe400078e020b */
[----:B--2---:R-:W-:-:S05]  /*04a0*/  @P1 FADD R9, -R9, 1 ;  /* 0x3f80000009091421 */ /* 0x004fca0000000100 */
[----:B------:R-:W-:Y:S02]  /*04b0*/  @P1 LOP3.LUT R5, R9, 0x80000000, R16, 0xf8, !PT ;  /* 0x8000000009051812 */ /* 0x000fe400078ef810 */
[----:B------:R-:W-:Y:S02]  /*04c0*/  LEA R9, R4, UR4, 0x2 ;  /* 0x0000000404097c11 */ /* 0x000fe4000f8e10ff */
[----:B------:R-:W-:Y:S01]  /*04d0*/  ISETP.GE.AND P1, PT, R6, 0x4, PT ;  /* 0x000000040600780c */ /* 0x000fe20003f26270 */
[----:B------:R-:W-:Y:S01]  /*04e0*/  FADD R5, R5, 1 ;  /* 0x3f80000005057421 */ /* 0x000fe20000000000 */
[----:B------:R-:W-:Y:S02]  /*04f0*/  LEA R9, R10, R9, 0x2 ;  /* 0x000000090a097211 */ /* 0x000fe400078e10ff */
[----:B------:R-:W-:Y:S01]  /*0500*/  ISETP.LT.AND P1, PT, R7, 0x10, !P1 ;  /* 0x000000100700780c */ /* 0x000fe20004f21270 */
[----:B------:R-:W-:-:S05]  /*0510*/  FMUL R0, R0, R5 ;  /* 0x0000000500007220 */ /* 0x000fca0000400000 */
[----:B------:R1:W-:Y:S01]  /*0520*/  STS [R9], R0 ;  /* 0x0000000009007388 */ /* 0x0003e20000000800 */
[----:B------:R-:W-:Y:S06]  /*0530*/  BAR.SYNC.DEFER_BLOCKING 0x0 ;  /* 0x0000000000007b1d */ /* 0x000fec0000010000 */
[----:B-1----:R-:W-:Y:S05]  /*0540*/  @!P1 EXIT ;  /* 0x000000000000994d */ /* 0x002fea0003800000 */
[----:B------:R-:W0:Y:S01]  /*0550*/  LDS R5, [R8] ;  /* 0x0000000008057984 */ /* 0x000e220000000800 */
[----:B------:R-:W1:Y:S01]  /*0560*/  LDC.64 R2, c[0x0][0x220] ;  /* 0x00008800ff027b82 */ /* 0x000e620000000a00 */
[----:B------:R-:W-:-:S05]  /*0570*/  LEA R7, R6, R7, 0x4 ;  /* 0x0000000706077211 */ /* 0x000fca00078e20ff */
[----:B-1----:R-:W-:-:S05]  /*0580*/  IMAD.WIDE R2, R7, 0x4, R2 ;  /* 0x0000000407027825 */ /* 0x002fca00078e0202 */
[----:B0-----:R-:W-:Y:S01]  /*0590*/  STG.E desc[UR6][R2.64], R5 ;  /* 0x0000000502007986 */ /* 0x001fe2000c101906 */
[----:B------:R-:W-:Y:S05]  /*05a0*/  EXIT ;  /* 0x000000000000794d */ /* 0x000fea0003800000 */
.L_x_0:
[----:B------:R-:W-:-:S00]  /*05b0*/  BRA `(.L_x_0) ;  /* 0xfffffffc00fc7947 */ /* 0x000fc0000383ffff */
[----:B------:R-:W-:-:S00]  /*05c0*/  NOP ;  /* 0x0000000000007918 */ /* 0x000fc00000000000 */
        /* <DEDUP_REMOVED lines=11> */
.L_x_1:


//--------------------- .nv.global.init           --------------------------
	.section	.nv.global.init,"aw",@progbits
.nv.global.init:
	.type		_$_str,@object
	.size		_$_str,(.L_0 - _$_str)
_$_str:
        /*0000*/ 	.byte	0x5f, 0x5f, 0x43, 0x55, 0x44, 0x41, 0x5f, 0x46, 0x54, 0x5a, 0x00
.L_0:


//--------------------- .nv.shared.triton_poi_fused_clone_convolution_gelu_mul_1 --------------------------
	.section	.nv.shared.triton_poi_fused_clone_convolution_gelu_mul_1,"aw",@nobits
	.sectionflags	@""
	.align	16
	.zero		1024


//--------------------- .nv.constant0.triton_poi_fused_clone_convolution_gelu_mul_1 --------------------------
	.section	.nv.constant0.triton_poi_fused_clone_convolution_gelu_mul_1,"a",@progbits
	.sectionflags	@""
	.align	4
.nv.constant0.triton_poi_fused_clone_convolution_gelu_mul_1:
	.zero		560
